//
// Generated by NVIDIA NVVM Compiler
//
// Compiler Build ID: CL-36424714
// Cuda compilation tools, release 13.0, V13.0.88
// Based on NVVM 20.0.0
//

.version 9.0
.target sm_100
.address_size 64

	// .globl	_Z15fp8_gemm_kernelI13__nv_fp8_e5m2S0_EvPKhS2_PKfPfi
.extern .shared .align 16 .b8 smem[];

.visible .entry _Z15fp8_gemm_kernelI13__nv_fp8_e5m2S0_EvPKhS2_PKfPfi(
	.param .u64 .ptr .align 1 _Z15fp8_gemm_kernelI13__nv_fp8_e5m2S0_EvPKhS2_PKfPfi_param_0,
	.param .u64 .ptr .align 1 _Z15fp8_gemm_kernelI13__nv_fp8_e5m2S0_EvPKhS2_PKfPfi_param_1,
	.param .u64 .ptr .align 1 _Z15fp8_gemm_kernelI13__nv_fp8_e5m2S0_EvPKhS2_PKfPfi_param_2,
	.param .u64 .ptr .align 1 _Z15fp8_gemm_kernelI13__nv_fp8_e5m2S0_EvPKhS2_PKfPfi_param_3,
	.param .u32 _Z15fp8_gemm_kernelI13__nv_fp8_e5m2S0_EvPKhS2_PKfPfi_param_4
)
{
	.reg .pred 	%p<5>;
	.reg .b16 	%rs<4>;
	.reg .b32 	%r<24>;
	.reg .b32 	%f<10>;
	.reg .b64 	%rd<16>;

	ld.param.u64 	%rd1, [_Z15fp8_gemm_kernelI13__nv_fp8_e5m2S0_EvPKhS2_PKfPfi_param_0];
	ld.param.u64 	%rd2, [_Z15fp8_gemm_kernelI13__nv_fp8_e5m2S0_EvPKhS2_PKfPfi_param_1];
	ld.param.u64 	%rd3, [_Z15fp8_gemm_kernelI13__nv_fp8_e5m2S0_EvPKhS2_PKfPfi_param_2];
	ld.param.u64 	%rd4, [_Z15fp8_gemm_kernelI13__nv_fp8_e5m2S0_EvPKhS2_PKfPfi_param_3];
	ld.param.u32 	%r5, [_Z15fp8_gemm_kernelI13__nv_fp8_e5m2S0_EvPKhS2_PKfPfi_param_4];
	mov.u32 	%r1, %ctaid.x;
	setp.ge.s32 	%p1, %r1, %r5;
	@%p1 bra 	$L__BB0_7;
	mov.u32 	%r2, %tid.x;
	mov.u32 	%r6, smem;
	mov.u32 	%r23, %r2;
$L__BB0_2:
	add.s32 	%r7, %r6, %r23;
	mov.b16 	%rs1, 0;
	st.shared.u8 	[%r7], %rs1;
	add.s32 	%r4, %r23, 128;
	setp.lt.u32 	%p2, %r23, 896;
	mov.u32 	%r23, %r4;
	@%p2 bra 	$L__BB0_2;
	bar.sync 	0;
	setp.gt.u32 	%p3, %r2, 31;
	@%p3 bra 	$L__BB0_5;
	shl.b32 	%r8, %r1, 5;
	add.s32 	%r9, %r8, %r2;
	cvt.u64.u32 	%rd5, %r9;
	cvta.to.global.u64 	%rd6, %rd1;
	add.s64 	%rd7, %rd6, %rd5;
	ld.global.u8 	%rs2, [%rd7];
	add.s32 	%r11, %r6, %r2;
	st.shared.u8 	[%r11], %rs2;
	cvta.to.global.u64 	%rd8, %rd2;
	add.s64 	%rd9, %rd8, %rd5;
	ld.global.u8 	%rs3, [%rd9];
	st.shared.u8 	[%r11+512], %rs3;
$L__BB0_5:
	bar.sync 	0;
	cvta.to.global.u64 	%rd10, %rd3;
	mul.wide.u32 	%rd11, %r1, 4;
	add.s64 	%rd12, %rd10, %rd11;
	ld.global.f32 	%f2, [%rd12];
	shl.b32 	%r18, %r2, 7;
	and.b32  	%r19, %r18, 384;
	add.s32 	%r21, %r6, %r19;
	ld.shared.v4.u32 	{%r12, %r13, %r14, %r15}, [%r21];
	ld.shared.v2.u32 	{%r16, %r17}, [%r21+512];
	mov.f32 	%f3, %f2;
	mov.f32 	%f4, %f2;
	mov.f32 	%f5, %f2;
	// begin inline asm
	mma.sync.aligned.m16n8k32.row.col.f32.e5m2.e5m2.f32 {%f2, %f3, %f4, %f5}, {%r12, %r13, %r14, %r15}, {%r16, %r17}, {%f2, %f3, %f4, %f5};
	// end inline asm
	setp.ne.s32 	%p4, %r2, 0;
	@%p4 bra 	$L__BB0_7;
	shl.b32 	%r22, %r1, 8;
	cvta.to.global.u64 	%rd13, %rd4;
	mul.wide.u32 	%rd14, %r22, 4;
	add.s64 	%rd15, %rd13, %rd14;
	st.global.f32 	[%rd15], %f2;
$L__BB0_7:
	ret;

}
	// .globl	_Z15fp8_gemm_kernelI13__nv_fp8_e4m3S0_EvPKhS2_PKfPfi
.visible .entry _Z15fp8_gemm_kernelI13__nv_fp8_e4m3S0_EvPKhS2_PKfPfi(
	.param .u64 .ptr .align 1 _Z15fp8_gemm_kernelI13__nv_fp8_e4m3S0_EvPKhS2_PKfPfi_param_0,
	.param .u64 .ptr .align 1 _Z15fp8_gemm_kernelI13__nv_fp8_e4m3S0_EvPKhS2_PKfPfi_param_1,
	.param .u64 .ptr .align 1 _Z15fp8_gemm_kernelI13__nv_fp8_e4m3S0_EvPKhS2_PKfPfi_param_2,
	.param .u64 .ptr .align 1 _Z15fp8_gemm_kernelI13__nv_fp8_e4m3S0_EvPKhS2_PKfPfi_param_3,
	.param .u32 _Z15fp8_gemm_kernelI13__nv_fp8_e4m3S0_EvPKhS2_PKfPfi_param_4
)
{
	.reg .pred 	%p<5>;
	.reg .b16 	%rs<4>;
	.reg .b32 	%r<28>;
	.reg .b32 	%f<10>;
	.reg .b64 	%rd<16>;

	ld.param.u64 	%rd1, [_Z15fp8_gemm_kernelI13__nv_fp8_e4m3S0_EvPKhS2_PKfPfi_param_0];
	ld.param.u64 	%rd2, [_Z15fp8_gemm_kernelI13__nv_fp8_e4m3S0_EvPKhS2_PKfPfi_param_1];
	ld.param.u64 	%rd3, [_Z15fp8_gemm_kernelI13__nv_fp8_e4m3S0_EvPKhS2_PKfPfi_param_2];
	ld.param.u64 	%rd4, [_Z15fp8_gemm_kernelI13__nv_fp8_e4m3S0_EvPKhS2_PKfPfi_param_3];
	ld.param.u32 	%r5, [_Z15fp8_gemm_kernelI13__nv_fp8_e4m3S0_EvPKhS2_PKfPfi_param_4];
	mov.u32 	%r1, %ctaid.x;
	setp.ge.s32 	%p1, %r1, %r5;
	@%p1 bra 	$L__BB1_7;
	mov.u32 	%r2, %tid.x;
	mov.u32 	%r6, smem;
	mov.u32 	%r27, %r2;
$L__BB1_2:
	add.s32 	%r7, %r6, %r27;
	mov.b16 	%rs1, 0;
	st.shared.u8 	[%r7], %rs1;
	add.s32 	%r4, %r27, 128;
	setp.lt.u32 	%p2, %r27, 896;
	mov.u32 	%r27, %r4;
	@%p2 bra 	$L__BB1_2;
	bar.sync 	0;
	setp.gt.u32 	%p3, %r2, 31;
	@%p3 bra 	$L__BB1_5;
	shl.b32 	%r8, %r1, 5;
	add.s32 	%r9, %r8, %r2;
	cvt.u64.u32 	%rd5, %r9;
	cvta.to.global.u64 	%rd6, %rd1;
	add.s64 	%rd7, %rd6, %rd5;
	ld.global.u8 	%rs2, [%rd7];
	add.s32 	%r11, %r6, %r2;
	st.shared.u8 	[%r11], %rs2;
	cvta.to.global.u64 	%rd8, %rd2;
	add.s64 	%rd9, %rd8, %rd5;
	ld.global.u8 	%rs3, [%rd9];
	st.shared.u8 	[%r11+512], %rs3;
$L__BB1_5:
	bar.sync 	0;
	cvta.to.global.u64 	%rd10, %rd3;
	mul.wide.u32 	%rd11, %r1, 4;
	add.s64 	%rd12, %rd10, %rd11;
	ld.global.f32 	%f2, [%rd12];
	shl.b32 	%r22, %r2, 7;
	and.b32  	%r23, %r22, 384;
	add.s32 	%r25, %r6, %r23;
	ld.shared.v4.u32 	{%r16, %r17, %r18, %r19}, [%r25];
	ld.shared.v2.u32 	{%r20, %r21}, [%r25+512];
	mov.f32 	%f3, %f2;
	mov.f32 	%f4, %f2;
	mov.f32 	%f5, %f2;
	// begin inline asm
	mma.sync.aligned.m16n8k32.row.col.f32.e4m3.e4m3.f32 {%f2, %f3, %f4, %f5}, {%r16, %r17, %r18, %r19}, {%r16, %r17}, {%f2, %f3, %f4, %f5};
	// end inline asm
	setp.ne.s32 	%p4, %r2, 0;
	@%p4 bra 	$L__BB1_7;
	shl.b32 	%r26, %r1, 8;
	cvta.to.global.u64 	%rd13, %rd4;
	mul.wide.u32 	%rd14, %r26, 4;
	add.s64 	%rd15, %rd13, %rd14;
	st.global.f32 	[%rd15], %f2;
$L__BB1_7:
	ret;

}


// ===== COMPILED SASS (sm_100) =====

	.target	sm_100

	.elftype	@"ET_EXEC"


//--------------------- .note.nv.tkinfo           --------------------------
	.section	.note.nv.tkinfo,"",@"SHT_NOTE"
	.sectionflags	@"SHF_NOTE_NV_TKINFO"
	.tkinfo
        /*0018*/ 	.word	0x00000002
        /*0030*/ 	.string	""
        /*0030*/ 	.string	"ptxas"
        /*0030*/ 	.string	"Cuda compilation tools, release 13.0, V13.0.88"
        /*0030*/ 	.string	"Build cuda_13.0.r13.0/compiler.36424714_0"
        /*0030*/ 	.string	"-arch sm_100 -m 64 "



//--------------------- .note.nv.cuinfo           --------------------------
	.section	.note.nv.cuinfo,"",@"SHT_NOTE"
	.sectionflags	@"SHF_NOTE_NV_CUINFO"
        /*0018*/ 	.short	0x0002
        /*001a*/ 	.short	0x0064
        /*001c*/ 	.short	0x0082
	.zero		2


//--------------------- .nv.info                  --------------------------
	.section	.nv.info,"",@"SHT_CUDA_INFO"
	.align	4


	//----- nvinfo : EIATTR_REGCOUNT
	.align		4
        /*0000*/ 	.byte	0x04, 0x2f
        /*0002*/ 	.short	(.L_1 - .L_0)
	.align		4
.L_0:
        /*0004*/ 	.word	index@(_Z15fp8_gemm_kernelI13__nv_fp8_e5m2S0_EvPKhS2_PKfPfi)
        /*0008*/ 	.word	0x00000016


	//----- nvinfo : EIATTR_FRAME_SIZE
	.align		4
.L_1:
        /*000c*/ 	.byte	0x04, 0x11
        /*000e*/ 	.short	(.L_3 - .L_2)
	.align		4
.L_2:
        /*0010*/ 	.word	index@(_Z15fp8_gemm_kernelI13__nv_fp8_e5m2S0_EvPKhS2_PKfPfi)
        /*0014*/ 	.word	0x00000000


	//----- nvinfo : EIATTR_REGCOUNT
	.align		4
.L_3:
        /*0018*/ 	.byte	0x04, 0x2f
        /*001a*/ 	.short	(.L_5 - .L_4)
	.align		4
.L_4:
        /*001c*/ 	.word	index@(_Z15fp8_gemm_kernelI13__nv_fp8_e4m3S0_EvPKhS2_PKfPfi)
        /*0020*/ 	.word	0x00000016


	//----- nvinfo : EIATTR_FRAME_SIZE
	.align		4
.L_5:
        /*0024*/ 	.byte	0x04, 0x11
        /*0026*/ 	.short	(.L_7 - .L_6)
	.align		4
.L_6:
        /*0028*/ 	.word	index@(_Z15fp8_gemm_kernelI13__nv_fp8_e4m3S0_EvPKhS2_PKfPfi)
        /*002c*/ 	.word	0x00000000


	//----- nvinfo : EIATTR_MIN_STACK_SIZE
	.align		4
.L_7:
        /*0030*/ 	.byte	0x04, 0x12
        /*0032*/ 	.short	(.L_9 - .L_8)
	.align		4
.L_8:
        /*0034*/ 	.word	index@(_Z15fp8_gemm_kernelI13__nv_fp8_e4m3S0_EvPKhS2_PKfPfi)
        /*0038*/ 	.word	0x00000000


	//----- nvinfo : EIATTR_MIN_STACK_SIZE
	.align		4
.L_9:
        /*003c*/ 	.byte	0x04, 0x12
        /*003e*/ 	.short	(.L_11 - .L_10)
	.align		4
.L_10:
        /*0040*/ 	.word	index@(_Z15fp8_gemm_kernelI13__nv_fp8_e5m2S0_EvPKhS2_PKfPfi)
        /*0044*/ 	.word	0x00000000
.L_11:


//--------------------- .nv.compat                --------------------------
	.section	.nv.compat,"",@"SHT_CUDA_COMPAT_INFO"
	.align	4
        /*0000*/ 	.byte	0x02, 0x09, 0x00, 0x00, 0x02, 0x02, 0x02, 0x00, 0x02, 0x05, 0x05, 0x00, 0x03, 0x07, 0x01, 0x01
        /*0010*/ 	.byte	0x02, 0x03, 0x00, 0x00, 0x02, 0x06, 0x01, 0x00, 0x04, 0x0b, 0x08, 0x00, 0x09, 0x00, 0x00, 0x00
        /*0020*/ 	.byte	0x00, 0x00, 0x00, 0x00


//--------------------- .nv.info._Z15fp8_gemm_kernelI13__nv_fp8_e4m3S0_EvPKhS2_PKfPfi --------------------------
	.section	.nv.info._Z15fp8_gemm_kernelI13__nv_fp8_e4m3S0_EvPKhS2_PKfPfi,"",@"SHT_CUDA_INFO"
	.sectionflags	@""
	.align	4


	//----- nvinfo : EIATTR_CUDA_API_VERSION
	.align		4
        /*0000*/ 	.byte	0x04, 0x37
        /*0002*/ 	.short	(.L_13 - .L_12)
.L_12:
        /*0004*/ 	.word	0x00000082


	//----- nvinfo : EIATTR_KPARAM_INFO
	.align		4
.L_13:
        /*0008*/ 	.byte	0x04, 0x17
        /*000a*/ 	.short	(.L_15 - .L_14)
.L_14:
        /*000c*/ 	.word	0x00000000
        /*0010*/ 	.short	0x0004
        /*0012*/ 	.short	0x0020
        /*0014*/ 	.byte	0x00, 0xf0, 0x11, 0x00


	//----- nvinfo : EIATTR_KPARAM_INFO
	.align		4
.L_15:
        /*0018*/ 	.byte	0x04, 0x17
        /*001a*/ 	.short	(.L_17 - .L_16)
.L_16:
        /*001c*/ 	.word	0x00000000
        /*0020*/ 	.short	0x0003
        /*0022*/ 	.short	0x0018
        /*0024*/ 	.byte	0x00, 0xf5, 0x21, 0x00


	//----- nvinfo : EIATTR_KPARAM_INFO
	.align		4
.L_17:
        /*0028*/ 	.byte	0x04, 0x17
        /*002a*/ 	.short	(.L_19 - .L_18)
.L_18:
        /*002c*/ 	.word	0x00000000
        /*0030*/ 	.short	0x0002
        /*0032*/ 	.short	0x0010
        /*0034*/ 	.byte	0x00, 0xf5, 0x21, 0x00


	//----- nvinfo : EIATTR_KPARAM_INFO
	.align		4
.L_19:
        /*0038*/ 	.byte	0x04, 0x17
        /*003a*/ 	.short	(.L_21 - .L_20)
.L_20:
        /*003c*/ 	.word	0x00000000
        /*0040*/ 	.short	0x0001
        /*0042*/ 	.short	0x0008
        /*0044*/ 	.byte	0x00, 0xf5, 0x21, 0x00


	//----- nvinfo : EIATTR_KPARAM_INFO
	.align		4
.L_21:
        /*0048*/ 	.byte	0x04, 0x17
        /*004a*/ 	.short	(.L_23 - .L_22)
.L_22:
        /*004c*/ 	.word	0x00000000
        /*0050*/ 	.short	0x0000
        /*0052*/ 	.short	0x0000
        /*0054*/ 	.byte	0x00, 0xf5, 0x21, 0x00


	//----- nvinfo : EIATTR_SPARSE_MMA_MASK
	.align		4
.L_23:
        /*0058*/ 	.byte	0x03, 0x50
        /*005a*/ 	.short	0x0000


	//----- nvinfo : EIATTR_MAXREG_COUNT
	.align		4
        /*005c*/ 	.byte	0x03, 0x1b
        /*005e*/ 	.short	0x00ff


	//----- nvinfo : EIATTR_NUM_BARRIERS
	.align		4
        /*0060*/ 	.byte	0x02, 0x4c
        /*0062*/ 	.byte	0x01
	.zero		1


	//----- nvinfo : EIATTR_MERCURY_ISA_VERSION
	.align		4
        /*0064*/ 	.byte	0x03, 0x5f
        /*0066*/ 	.short	0x0101


	//----- nvinfo : EIATTR_VRC_CTA_INIT_COUNT
	.align		4
        /*0068*/ 	.byte	0x02, 0x4a
	.zero		1
	.zero		1


	//----- nvinfo : EIATTR_EXIT_INSTR_OFFSETS
	.align		4
        /*006c*/ 	.byte	0x04, 0x1c
        /*006e*/ 	.short	(.L_25 - .L_24)


	//   ....[0]....
.L_24:
        /*0070*/ 	.word	0x00000040


	//   ....[1]....
        /*0074*/ 	.word	0x00000310


	//   ....[2]....
        /*0078*/ 	.word	0x00000370


	//----- nvinfo : EIATTR_CRS_STACK_SIZE
	.align		4
.L_25:
        /*007c*/ 	.byte	0x04, 0x1e
        /*007e*/ 	.short	(.L_27 - .L_26)
.L_26:
        /*0080*/ 	.word	0x00000000


	//----- nvinfo : EIATTR_CBANK_PARAM_SIZE
	.align		4
.L_27:
        /*0084*/ 	.byte	0x03, 0x19
        /*0086*/ 	.short	0x0024


	//----- nvinfo : EIATTR_PARAM_CBANK
	.align		4
        /*0088*/ 	.byte	0x04, 0x0a
        /*008a*/ 	.short	(.L_29 - .L_28)
	.align		4
.L_28:
        /*008c*/ 	.word	index@(.nv.constant0._Z15fp8_gemm_kernelI13__nv_fp8_e4m3S0_EvPKhS2_PKfPfi)
        /*0090*/ 	.short	0x0380
        /*0092*/ 	.short	0x0024


	//----- nvinfo : EIATTR_SW_WAR
	.align		4
.L_29:
        /*0094*/ 	.byte	0x04, 0x36
        /*0096*/ 	.short	(.L_31 - .L_30)
.L_30:
        /*0098*/ 	.word	0x00000008
.L_31:


//--------------------- .nv.info._Z15fp8_gemm_kernelI13__nv_fp8_e5m2S0_EvPKhS2_PKfPfi --------------------------
	.section	.nv.info._Z15fp8_gemm_kernelI13__nv_fp8_e5m2S0_EvPKhS2_PKfPfi,"",@"SHT_CUDA_INFO"
	.sectionflags	@""
	.align	4


	//----- nvinfo : EIATTR_CUDA_API_VERSION
	.align		4
        /*0000*/ 	.byte	0x04, 0x37
        /*0002*/ 	.short	(.L_33 - .L_32)
.L_32:
        /*0004*/ 	.word	0x00000082


	//----- nvinfo : EIATTR_KPARAM_INFO
	.align		4
.L_33:
        /*0008*/ 	.byte	0x04, 0x17
        /*000a*/ 	.short	(.L_35 - .L_34)
.L_34:
        /*000c*/ 	.word	0x00000000
        /*0010*/ 	.short	0x0004
        /*0012*/ 	.short	0x0020
        /*0014*/ 	.byte	0x00, 0xf0, 0x11, 0x00


	//----- nvinfo : EIATTR_KPARAM_INFO
	.align		4
.L_35:
        /*0018*/ 	.byte	0x04, 0x17
        /*001a*/ 	.short	(.L_37 - .L_36)
.L_36:
        /*001c*/ 	.word	0x00000000
        /*0020*/ 	.short	0x0003
        /*0022*/ 	.short	0x0018
        /*0024*/ 	.byte	0x00, 0xf5, 0x21, 0x00


	//----- nvinfo : EIATTR_KPARAM_INFO
	.align		4
.L_37:
        /*0028*/ 	.byte	0x04, 0x17
        /*002a*/ 	.short	(.L_39 - .L_38)
.L_38:
        /*002c*/ 	.word	0x00000000
        /*0030*/ 	.short	0x0002
        /*0032*/ 	.short	0x0010
        /*0034*/ 	.byte	0x00, 0xf5, 0x21, 0x00


	//----- nvinfo : EIATTR_KPARAM_INFO
	.align		4
.L_39:
        /*0038*/ 	.byte	0x04, 0x17
        /*003a*/ 	.short	(.L_41 - .L_40)
.L_40:
        /*003c*/ 	.word	0x00000000
        /*0040*/ 	.short	0x0001
        /*0042*/ 	.short	0x0008
        /*0044*/ 	.byte	0x00, 0xf5, 0x21, 0x00


	//----- nvinfo : EIATTR_KPARAM_INFO
	.align		4
.L_41:
        /*0048*/ 	.byte	0x04, 0x17
        /*004a*/ 	.short	(.L_43 - .L_42)
.L_42:
        /*004c*/ 	.word	0x00000000
        /*0050*/ 	.short	0x0000
        /*0052*/ 	.short	0x0000
        /*0054*/ 	.byte	0x00, 0xf5, 0x21, 0x00


	//----- nvinfo : EIATTR_SPARSE_MMA_MASK
	.align		4
.L_43:
        /*0058*/ 	.byte	0x03, 0x50
        /*005a*/ 	.short	0x0000


	//----- nvinfo : EIATTR_MAXREG_COUNT
	.align		4
        /*005c*/ 	.byte	0x03, 0x1b
        /*005e*/ 	.short	0x00ff


	//----- nvinfo : EIATTR_NUM_BARRIERS
	.align		4
        /*0060*/ 	.byte	0x02, 0x4c
        /*0062*/ 	.byte	0x01
	.zero		1


	//----- nvinfo : EIATTR_MERCURY_ISA_VERSION
	.align		4
        /*0064*/ 	.byte	0x03, 0x5f
        /*0066*/ 	.short	0x0101


	//----- nvinfo : EIATTR_VRC_CTA_INIT_COUNT
	.align		4
        /*0068*/ 	.byte	0x02, 0x4a
	.zero		1
	.zero		1


	//----- nvinfo : EIATTR_EXIT_INSTR_OFFSETS
	.align		4
        /*006c*/ 	.byte	0x04, 0x1c
        /*006e*/ 	.short	(.L_45 - .L_44)


	//   ....[0]....
.L_44:
        /*0070*/ 	.word	0x00000040


	//   ....[1]....
        /*0074*/ 	.word	0x00000360


	//   ....[2]....
        /*0078*/ 	.word	0x000003c0


	//----- nvinfo : EIATTR_CRS_STACK_SIZE
	.align		4
.L_45:
        /*007c*/ 	.byte	0x04, 0x1e
        /*007e*/ 	.short	(.L_47 - .L_46)
.L_46:
        /*0080*/ 	.word	0x00000000


	//----- nvinfo : EIATTR_CBANK_PARAM_SIZE
	.align		4
.L_47:
        /*0084*/ 	.byte	0x03, 0x19
        /*0086*/ 	.short	0x0024


	//----- nvinfo : EIATTR_PARAM_CBANK
	.align		4
        /*0088*/ 	.byte	0x04, 0x0a
        /*008a*/ 	.short	(.L_49 - .L_48)
	.align		4
.L_48:
        /*008c*/ 	.word	index@(.nv.constant0._Z15fp8_gemm_kernelI13__nv_fp8_e5m2S0_EvPKhS2_PKfPfi)
        /*0090*/ 	.short	0x0380
        /*0092*/ 	.short	0x0024


	//----- nvinfo : EIATTR_SW_WAR
	.align		4
.L_49:
        /*0094*/ 	.byte	0x04, 0x36
        /*0096*/ 	.short	(.L_51 - .L_50)
.L_50:
        /*0098*/ 	.word	0x00000008
.L_51:


//--------------------- .nv.callgraph             --------------------------
	.section	.nv.callgraph,"",@"SHT_CUDA_CALLGRAPH"
	.align	4
	.sectionentsize	8
	.align		4
        /*0000*/ 	.word	0x00000000
	.align		4
        /*0004*/ 	.word	0xffffffff
	.align		4
        /*0008*/ 	.word	0x00000000
	.align		4
        /*000c*/ 	.word	0xfffffffe
	.align		4
        /*0010*/ 	.word	0x00000000
	.align		4
        /*0014*/ 	.word	0xfffffffd
	.align		4
        /*0018*/ 	.word	0x00000000
	.align		4
        /*001c*/ 	.word	0xfffffffc


//--------------------- .text._Z15fp8_gemm_kernelI13__nv_fp8_e4m3S0_EvPKhS2_PKfPfi --------------------------
	.section	.text._Z15fp8_gemm_kernelI13__nv_fp8_e4m3S0_EvPKhS2_PKfPfi,"ax",@progbits
	.align	128
        .global         _Z15fp8_gemm_kernelI13__nv_fp8_e4m3S0_EvPKhS2_PKfPfi
        .type           _Z15fp8_gemm_kernelI13__nv_fp8_e4m3S0_EvPKhS2_PKfPfi,@function
        .size           _Z15fp8_gemm_kernelI13__nv_fp8_e4m3S0_EvPKhS2_PKfPfi,(.L_x_6 - _Z15fp8_gemm_kernelI13__nv_fp8_e4m3S0_EvPKhS2_PKfPfi)
        .other          _Z15fp8_gemm_kernelI13__nv_fp8_e4m3S0_EvPKhS2_PKfPfi,@"STO_CUDA_ENTRY STV_DEFAULT"
_Z15fp8_gemm_kernelI13__nv_fp8_e4m3S0_EvPKhS2_PKfPfi:
.text._Z15fp8_gemm_kernelI13__nv_fp8_e4m3S0_EvPKhS2_PKfPfi:
[----:B------:R-:W-:Y:S01]  /*0000*/  LDC R1, c[0x0][0x37c] ;  /* 0x0000df00ff017b82 */ /* 0x000fe20000000800 */
[----:B------:R-:W0:Y:S01]  /*0010*/  S2R R0, SR_CTAID.X ;  /* 0x0000000000007919 */ /* 0x000e220000002500 */
[----:B------:R-:W0:Y:S02]  /*0020*/  LDCU UR4, c[0x0][0x3a0] ;  /* 0x00007400ff0477ac */ /* 0x000e240008000800 */
[----:B0-----:R-:W-:-:S13]  /*0030*/  ISETP.GE.AND P0, PT, R0, UR4, PT ;  /* 0x0000000400007c0c */ /* 0x001fda000bf06270 */
[----:B------:R-:W-:Y:S05]  /*0040*/  @P0 EXIT ;  /* 0x000000000000094d */ /* 0x000fea0003800000 */
[----:B------:R-:W0:Y:S01]  /*0050*/  S2R R3, SR_TID.X ;  /* 0x0000000000037919 */ /* 0x000e220000002100 */
[----:B------:R-:W1:Y:S01]  /*0060*/  S2UR UR5, SR_CgaCtaId ;  /* 0x00000000000579c3 */ /* 0x000e620000008800 */
[----:B------:R-:W-:Y:S01]  /*0070*/  BSSY.RECONVERGENT B0, `(.L_x_0) ;  /* 0x0000008000007945 */ /* 0x000fe20003800200 */
[----:B------:R-:W-:Y:S02]  /*0080*/  UMOV UR4, 0x400 ;  /* 0x0000040000047882 */ /* 0x000fe40000000000 */
[----:B-1----:R-:W-:Y:S01]  /*0090*/  ULEA UR4, UR5, UR4, 0x18 ;  /* 0x0000000405047291 */ /* 0x002fe2000f8ec0ff */
[----:B0-----:R-:W-:-:S11]  /*00a0*/  IMAD.MOV.U32 R2, RZ, RZ, R3 ;  /* 0x000000ffff027224 */ /* 0x001fd600078e0003 */
.L_x_1:
[C---:B------:R-:W-:Y:S01]  /*00b0*/  ISETP.GE.U32.AND P0, PT, R2.reuse, 0x380, PT ;  /* 0x000003800200780c */ /* 0x040fe20003f06070 */
[----:B------:R0:W-:Y:S02]  /*00c0*/  STS.U8 [R2+UR4], RZ ;  /* 0x000000ff02007988 */ /* 0x0001e40008000004 */
[----:B0-----:R-:W-:-:S10]  /*00d0*/  VIADD R2, R2, 0x80 ;  /* 0x0000008002027836 */ /* 0x001fd40000000000 */
[----:B------:R-:W-:Y:S05]  /*00e0*/  @!P0 BRA `(.L_x_1) ;  /* 0xfffffffc00f08947 */ /* 0x000fea000383ffff */
[----:B------:R-:W-:Y:S05]  /*00f0*/  BSYNC.RECONVERGENT B0 ;  /* 0x0000000000007941 */ /* 0x000fea0003800200 */
.L_x_0:
[----:B------:R-:W0:Y:S08]  /*0100*/  LDC.64 R6, c[0x0][0x380] ;  /* 0x0000e000ff067b82 */ /* 0x000e300000000a00 */
[----:B------:R-:W-:Y:S01]  /*0110*/  BAR.SYNC.DEFER_BLOCKING 0x0 ;  /* 0x0000000000007b1d */ /* 0x000fe20000010000 */
[----:B------:R-:W-:-:S05]  /*0120*/  ISETP.GT.U32.AND P0, PT, R3, 0x1f, PT ;  /* 0x0000001f0300780c */ /* 0x000fca0003f04070 */
[----:B------:R-:W1:Y:S02]  /*0130*/  LDCU.64 UR6, c[0x0][0x358] ;  /* 0x00006b00ff0677ac */ /* 0x000e640008000a00 */
[----:B------:R-:W2:Y:S06]  /*0140*/  LDC.64 R4, c[0x0][0x388] ;  /* 0x0000e200ff047b82 */ /* 0x000eac0000000a00 */
[----:B------:R-:W-:-:S05]  /*0150*/  @!P0 IMAD R9, R0, 0x20, R3 ;  /* 0x0000002000098824 */ /* 0x000fca00078e0203 */
[----:B0-----:R-:W-:-:S05]  /*0160*/  @!P0 IADD3 R6, P1, PT, R9, R6, RZ ;  /* 0x0000000609068210 */ /* 0x001fca0007f3e0ff */
[----:B------:R-:W-:Y:S01]  /*0170*/  @!P0 IMAD.X R7, RZ, RZ, R7, P1 ;  /* 0x000000ffff078224 */ /* 0x000fe200008e0607 */
[----:B--2---:R-:W-:-:S04]  /*0180*/  @!P0 IADD3 R8, P2, PT, R9, R4, RZ ;  /* 0x0000000409088210 */ /* 0x004fc80007f5e0ff */
[----:B-1----:R-:W2:Y:S01]  /*0190*/  @!P0 LDG.E.U8 R6, desc[UR6][R6.64] ;  /* 0x0000000606068981 */ /* 0x002ea2000c1e1100 */
[----:B------:R-:W-:Y:S02]  /*01a0*/  @!P0 IMAD.X R9, RZ, RZ, R5, P2 ;  /* 0x000000ffff098224 */ /* 0x000fe400010e0605 */
[----:B------:R-:W0:Y:S03]  /*01b0*/  LDC.64 R4, c[0x0][0x390] ;  /* 0x0000e400ff047b82 */ /* 0x000e260000000a00 */
[----:B------:R-:W3:Y:S01]  /*01c0*/  @!P0 LDG.E.U8 R8, desc[UR6][R8.64] ;  /* 0x0000000608088981 */ /* 0x000ee2000c1e1100 */
[----:B0-----:R-:W-:-:S04]  /*01d0*/  IMAD.WIDE.U32 R4, R0, 0x4, R4 ;  /* 0x0000000400047825 */ /* 0x001fc800078e0004 */
[----:B------:R-:W-:-:S05]  /*01e0*/  IMAD.SHL.U32 R2, R3, 0x80, RZ ;  /* 0x0000008003027824 */ /* 0x000fca00078e00ff */
[----:B------:R-:W-:Y:S01]  /*01f0*/  LOP3.LUT R2, R2, 0x180, RZ, 0xc0, !PT ;  /* 0x0000018002027812 */ /* 0x000fe200078ec0ff */
[----:B--2---:R-:W-:Y:S04]  /*0200*/  @!P0 STS.U8 [R3+UR4], R6 ;  /* 0x0000000603008988 */ /* 0x004fe80008000004 */
[----:B---3--:R-:W-:Y:S01]  /*0210*/  @!P0 STS.U8 [R3+UR4+0x200], R8 ;  /* 0x0002000803008988 */ /* 0x008fe20008000004 */
[----:B------:R-:W-:Y:S06]  /*0220*/  BAR.SYNC.DEFER_BLOCKING 0x0 ;  /* 0x0000000000007b1d */ /* 0x000fec0000010000 */
[----:B------:R0:W5:Y:S04]  /*0230*/  LDG.E R5, desc[UR6][R4.64] ;  /* 0x0000000604057981 */ /* 0x000168000c1e1900 */
[----:B------:R-:W1:Y:S01]  /*0240*/  LDS.128 R12, [R2+UR4] ;  /* 0x00000004020c7984 */ /* 0x000e620008000c00 */
[----:B------:R-:W-:-:S02]  /*0250*/  ISETP.NE.AND P0, PT, R3, RZ, PT ;  /* 0x000000ff0300720c */ /* 0x000fc40003f05270 */
[----:B-1----:R-:W-:Y:S02]  /*0260*/  F2FP.F16.E4M3.UNPACK_B R16, R12 ;  /* 0x0000000cff10723e */ /* 0x002fe400020006ff */
[----:B------:R-:W-:Y:S02]  /*0270*/  F2FP.F16.E4M3.UNPACK_B R17, R13 ;  /* 0x0000000dff11723e */ /* 0x000fe400020006ff */
[----:B------:R-:W-:Y:S02]  /*0280*/  F2FP.F16.E4M3.UNPACK_B R18, R14 ;  /* 0x0000000eff12723e */ /* 0x000fe400020006ff */
[----:B------:R-:W-:-:S07]  /*0290*/  F2FP.F16.E4M3.UNPACK_B R19, R15 ;  /* 0x0000000fff13723e */ /* 0x000fce00020006ff */
[----:B------:R-:W-:Y:S01]  /*02a0*/  HMMA.16816.F32 R16, R16, R16, RZ ;  /* 0x000000101010723c */ /* 0x000fe200000018ff */
[----:B------:R-:W-:Y:S02]  /*02b0*/  F2FP.F16.E4M3.UNPACK_B R12, R12.H1 ;  /* 0x0000000cff0c723e */ /* 0x000fe400030006ff */
[----:B------:R-:W-:Y:S02]  /*02c0*/  F2FP.F16.E4M3.UNPACK_B R13, R13.H1 ;  /* 0x0000000dff0d723e */ /* 0x000fe400030006ff */
[----:B------:R-:W-:Y:S02]  /*02d0*/  F2FP.F16.E4M3.UNPACK_B R14, R14.H1 ;  /* 0x0000000eff0e723e */ /* 0x000fe400030006ff */
[----:B------:R-:W-:-:S13]  /*02e0*/  F2FP.F16.E4M3.UNPACK_B R15, R15.H1 ;  /* 0x0000000fff0f723e */ /* 0x000fda00030006ff */
[----:B------:R-:W-:Y:S01]  /*02f0*/  HMMA.16816.F32 R16, R12, R12, R16 ;  /* 0x0000000c0c10723c */ /* 0x000fe20000001810 */
[----:B------:R-:W-:-:S04]  /*0300*/  NOP ;  /* 0x0000000000007918 */ /* 0x000fc80000000000 */
[----:B0-----:R-:W-:-:S15]  /*0310*/  @P0 EXIT ;  /* 0x000000000000094d */ /* 0x001fde0003800000 */
[----:B------:R-:W0:Y:S01]  /*0320*/  LDC.64 R2, c[0x0][0x398] ;  /* 0x0000e600ff027b82 */ /* 0x000e220000000a00 */
[----:B------:R-:W-:Y:S02]  /*0330*/  IMAD.SHL.U32 R7, R0, 0x100, RZ ;  /* 0x0000010000077824 */ /* 0x000fe400078e00ff */
[----:B-----5:R-:W-:Y:S02]  /*0340*/  FADD R5, R5, R16 ;  /* 0x0000001005057221 */ /* 0x020fe40000000000 */
[----:B0-----:R-:W-:-:S05]  /*0350*/  IMAD.WIDE.U32 R2, R7, 0x4, R2 ;  /* 0x0000000407027825 */ /* 0x001fca00078e0002 */
[----:B------:R-:W-:Y:S01]  /*0360*/  STG.E desc[UR6][R2.64], R5 ;  /* 0x0000000502007986 */ /* 0x000fe2000c101906 */
[----:B------:R-:W-:Y:S05]  /*0370*/  EXIT ;  /* 0x000000000000794d */ /* 0x000fea0003800000 */
.L_x_2:
[----:B------:R-:W-:-:S00]  /*0380*/  BRA `(.L_x_2) ;  /* 0xfffffffc00fc7947 */ /* 0x000fc0000383ffff */
[----:B------:R-:W-:-:S00]  /*0390*/  NOP ;  /* 0x0000000000007918 */ /* 0x000fc00000000000 */
        /* <DEDUP_REMOVED lines=14> */
.L_x_6:


//--------------------- .text._Z15fp8_gemm_kernelI13__nv_fp8_e5m2S0_EvPKhS2_PKfPfi --------------------------
	.section	.text._Z15fp8_gemm_kernelI13__nv_fp8_e5m2S0_EvPKhS2_PKfPfi,"ax",@progbits
	.align	128
        .global         _Z15fp8_gemm_kernelI13__nv_fp8_e5m2S0_EvPKhS2_PKfPfi
        .type           _Z15fp8_gemm_kernelI13__nv_fp8_e5m2S0_EvPKhS2_PKfPfi,@function
        .size           _Z15fp8_gemm_kernelI13__nv_fp8_e5m2S0_EvPKhS2_PKfPfi,(.L_x_7 - _Z15fp8_gemm_kernelI13__nv_fp8_e5m2S0_EvPKhS2_PKfPfi)
        .other          _Z15fp8_gemm_kernelI13__nv_fp8_e5m2S0_EvPKhS2_PKfPfi,@"STO_CUDA_ENTRY STV_DEFAULT"
_Z15fp8_gemm_kernelI13__nv_fp8_e5m2S0_EvPKhS2_PKfPfi:
.text._Z15fp8_gemm_kernelI13__nv_fp8_e5m2S0_EvPKhS2_PKfPfi:
        /* <DEDUP_REMOVED lines=11> */
.L_x_4:
[C---:B------:R-:W-:Y:S01]  /*00b0*/  ISETP.GE.U32.AND P0, PT, R2.reuse, 0x380, PT ;  /* 0x000003800200780c */ /* 0x040fe20003f06070 */
[----:B------:R0:W-:Y:S02]  /*00c0*/  STS.U8 [R2+UR4], RZ ;  /* 0x000000ff02007988 */ /* 0x0001e40008000004 */
[----:B0-----:R-:W-:-:S10]  /*00d0*/  VIADD R2, R2, 0x80 ;  /* 0x0000008002027836 */ /* 0x001fd40000000000 */
[----:B------:R-:W-:Y:S05]  /*00e0*/  @!P0 BRA `(.L_x_4) ;  /* 0xfffffffc00f08947 */ /* 0x000fea000383ffff */
[----:B------:R-:W-:Y:S05]  /*00f0*/  BSYNC.RECONVERGENT B0 ;  /* 0x0000000000007941 */ /* 0x000fea0003800200 */
.L_x_3:
[----:B------:R-:W0:Y:S08]  /*0100*/  LDC.64 R4, c[0x0][0x380] ;  /* 0x0000e000ff047b82 */ /* 0x000e300000000a00 */
[----:B------:R-:W-:Y:S01]  /*0110*/  BAR.SYNC.DEFER_BLOCKING 0x0 ;  /* 0x0000000000007b1d */ /* 0x000fe20000010000 */
[----:B------:R-:W-:-:S05]  /*0120*/  ISETP.GT.U32.AND P0, PT, R3, 0x1f, PT ;  /* 0x0000001f0300780c */ /* 0x000fca0003f04070 */
[----:B------:R-:W1:Y:S02]  /*0130*/  LDCU.64 UR6, c[0x0][0x358] ;  /* 0x00006b00ff0677ac */ /* 0x000e640008000a00 */
[----:B------:R-:W2:Y:S06]  /*0140*/  LDC.64 R6, c[0x0][0x388] ;  /* 0x0000e200ff067b82 */ /* 0x000eac0000000a00 */
[----:B------:R-:W-:Y:S02]  /*0150*/  @!P0 IMAD R9, R0, 0x20, R3 ;  /* 0x0000002000098824 */ /* 0x000fe400078e0203 */
[----:B------:R-:W3:Y:S03]  /*0160*/  LDC.64 R12, c[0x0][0x390] ;  /* 0x0000e400ff0c7b82 */ /* 0x000ee60000000a00 */
[----:B0-----:R-:W-:-:S05]  /*0170*/  @!P0 IADD3 R4, P1, PT, R9, R4, RZ ;  /* 0x0000000409048210 */ /* 0x001fca0007f3e0ff */
[----:B------:R-:W-:Y:S01]  /*0180*/  @!P0 IMAD.X R5, RZ, RZ, R5, P1 ;  /* 0x000000ffff058224 */ /* 0x000fe200008e0605 */
[----:B--2---:R-:W-:-:S04]  /*0190*/  @!P0 IADD3 R8, P2, PT, R9, R6, RZ ;  /* 0x0000000609088210 */ /* 0x004fc80007f5e0ff */
[----:B-1----:R-:W2:Y:S01]  /*01a0*/  @!P0 LDG.E.U8 R2, desc[UR6][R4.64] ;  /* 0x0000000604028981 */ /* 0x002ea2000c1e1100 */
[----:B------:R-:W-:-:S05]  /*01b0*/  @!P0 IMAD.X R9, RZ, RZ, R7, P2 ;  /* 0x000000ffff098224 */ /* 0x000fca00010e0607 */
[----:B------:R-:W4:Y:S01]  /*01c0*/  @!P0 LDG.E.U8 R10, desc[UR6][R8.64] ;  /* 0x00000006080a8981 */ /* 0x000f22000c1e1100 */
[----:B---3--:R-:W-:-:S04]  /*01d0*/  IMAD.WIDE.U32 R12, R0, 0x4, R12 ;  /* 0x00000004000c7825 */ /* 0x008fc800078e000c */
[----:B------:R-:W-:-:S05]  /*01e0*/  IMAD.SHL.U32 R6, R3, 0x80, RZ ;  /* 0x0000008003067824 */ /* 0x000fca00078e00ff */
[----:B------:R-:W-:Y:S01]  /*01f0*/  LOP3.LUT R14, R6, 0x180, RZ, 0xc0, !PT ;  /* 0x00000180060e7812 */ /* 0x000fe200078ec0ff */
[----:B--2---:R-:W-:Y:S04]  /*0200*/  @!P0 STS.U8 [R3+UR4], R2 ;  /* 0x0000000203008988 */ /* 0x004fe80008000004 */
[----:B----4-:R-:W-:Y:S01]  /*0210*/  @!P0 STS.U8 [R3+UR4+0x200], R10 ;  /* 0x0002000a03008988 */ /* 0x010fe20008000004 */
[----:B------:R-:W-:Y:S06]  /*0220*/  BAR.SYNC.DEFER_BLOCKING 0x0 ;  /* 0x0000000000007b1d */ /* 0x000fec0000010000 */
[----:B------:R0:W5:Y:S04]  /*0230*/  LDG.E R13, desc[UR6][R12.64] ;  /* 0x000000060c0d7981 */ /* 0x000168000c1e1900 */
[----:B------:R-:W1:Y:S04]  /*0240*/  LDS.64 R16, [R14+UR4+0x200] ;  /* 0x000200040e107984 */ /* 0x000e680008000a00 */
[----:B------:R-:W2:Y:S01]  /*0250*/  LDS.128 R4, [R14+UR4] ;  /* 0x000000040e047984 */ /* 0x000ea20008000c00 */
[----:B------:R-:W-:-:S02]  /*0260*/  ISETP.NE.AND P0, PT, R3, RZ, PT ;  /* 0x000000ff0300720c */ /* 0x000fc40003f05270 */
[----:B-1----:R-:W-:Y:S02]  /*0270*/  F2FP.F16.E5M2.UNPACK_B R18, R16 ;  /* 0x00000010ff12723e */ /* 0x002fe400020004ff */
[----:B------:R-:W-:Y:S02]  /*0280*/  F2FP.F16.E5M2.UNPACK_B R19, R17 ;  /* 0x00000011ff13723e */ /* 0x000fe400020004ff */
[----:B--2---:R-:W-:Y:S02]  /*0290*/  F2FP.F16.E5M2.UNPACK_B R8, R4 ;  /* 0x00000004ff08723e */ /* 0x004fe400020004ff */
[----:B------:R-:W-:Y:S02]  /*02a0*/  F2FP.F16.E5M2.UNPACK_B R9, R5 ;  /* 0x00000005ff09723e */ /* 0x000fe400020004ff */
[----:B------:R-:W-:Y:S02]  /*02b0*/  F2FP.F16.E5M2.UNPACK_B R10, R6 ;  /* 0x00000006ff0a723e */ /* 0x000fe400020004ff */
[----:B------:R-:W-:-:S07]  /*02c0*/  F2FP.F16.E5M2.UNPACK_B R11, R7 ;  /* 0x00000007ff0b723e */ /* 0x000fce00020004ff */
[----:B------:R-:W-:Y:S01]  /*02d0*/  HMMA.16816.F32 R8, R8, R18, RZ ;  /* 0x000000120808723c */ /* 0x000fe200000018ff */
[----:B------:R-:W-:Y:S02]  /*02e0*/  F2FP.F16.E5M2.UNPACK_B R4, R4.H1 ;  /* 0x00000004ff04723e */ /* 0x000fe400030004ff */
[----:B------:R-:W-:Y:S02]  /*02f0*/  F2FP.F16.E5M2.UNPACK_B R5, R5.H1 ;  /* 0x00000005ff05723e */ /* 0x000fe400030004ff */
[----:B------:R-:W-:Y:S02]  /*0300*/  F2FP.F16.E5M2.UNPACK_B R6, R6.H1 ;  /* 0x00000006ff06723e */ /* 0x000fe400030004ff */
[----:B------:R-:W-:Y:S02]  /*0310*/  F2FP.F16.E5M2.UNPACK_B R7, R7.H1 ;  /* 0x00000007ff07723e */ /* 0x000fe400030004ff */
[----:B------:R-:W-:Y:S02]  /*0320*/  F2FP.F16.E5M2.UNPACK_B R16, R16.H1 ;  /* 0x00000010ff10723e */ /* 0x000fe400030004ff */
[----:B------:R-:W-:-:S09]  /*0330*/  F2FP.F16.E5M2.UNPACK_B R17, R17.H1 ;  /* 0x00000011ff11723e */ /* 0x000fd200030004ff */
        /* <DEDUP_REMOVED lines=9> */
.L_x_5:
        /* <DEDUP_REMOVED lines=11> */
.L_x_7:


//--------------------- .nv.shared._Z15fp8_gemm_kernelI13__nv_fp8_e4m3S0_EvPKhS2_PKfPfi --------------------------
	.section	.nv.shared._Z15fp8_gemm_kernelI13__nv_fp8_e4m3S0_EvPKhS2_PKfPfi,"aw",@nobits
	.sectionflags	@""
	.align	16
	.zero		1024


//--------------------- .nv.shared.reserved.0     --------------------------
	.section	.nv.shared.reserved.0,"aw",@nobits
	.weak		__nv_reservedSMEM_offset_0_alias
	.size		__nv_reservedSMEM_offset_0_alias, 0, 64
	.other		__nv_reservedSMEM_offset_0_alias,@"STO_CUDA_RESERVED_SHARED STV_DEFAULT"
__nv_reservedSMEM_offset_0_alias:
	.zero		0
	.zero		64


//--------------------- .nv.shared._Z15fp8_gemm_kernelI13__nv_fp8_e5m2S0_EvPKhS2_PKfPfi --------------------------
	.section	.nv.shared._Z15fp8_gemm_kernelI13__nv_fp8_e5m2S0_EvPKhS2_PKfPfi,"aw",@nobits
	.sectionflags	@""
	.align	16
	.zero		1024


//--------------------- .nv.constant0._Z15fp8_gemm_kernelI13__nv_fp8_e4m3S0_EvPKhS2_PKfPfi --------------------------
	.section	.nv.constant0._Z15fp8_gemm_kernelI13__nv_fp8_e4m3S0_EvPKhS2_PKfPfi,"a",@progbits
	.sectionflags	@""
	.align	4
.nv.constant0._Z15fp8_gemm_kernelI13__nv_fp8_e4m3S0_EvPKhS2_PKfPfi:
	.zero		932


//--------------------- .nv.constant0._Z15fp8_gemm_kernelI13__nv_fp8_e5m2S0_EvPKhS2_PKfPfi --------------------------
	.section	.nv.constant0._Z15fp8_gemm_kernelI13__nv_fp8_e5m2S0_EvPKhS2_PKfPfi,"a",@progbits
	.sectionflags	@""
	.align	4
.nv.constant0._Z15fp8_gemm_kernelI13__nv_fp8_e5m2S0_EvPKhS2_PKfPfi:
	.zero		932


//--------------------- SYMBOLS --------------------------

	.type		.nv.reservedSmem.offset0,@object
	.size		.nv.reservedSmem.offset0,0x4
	.type		.nv.reservedSmem.cap,@object
	.size		.nv.reservedSmem.cap,0x4
